//
// Generated by NVIDIA NVVM Compiler
//
// Compiler Build ID: CL-36424714
// Cuda compilation tools, release 13.0, V13.0.88
// Based on NVVM 20.0.0
//

.version 9.0
.target sm_100
.address_size 64

	// .globl	_Z17evaluate_F_kernelPffffiii

.visible .entry _Z17evaluate_F_kernelPffffiii(
	.param .u64 .ptr .align 1 _Z17evaluate_F_kernelPffffiii_param_0,
	.param .f32 _Z17evaluate_F_kernelPffffiii_param_1,
	.param .f32 _Z17evaluate_F_kernelPffffiii_param_2,
	.param .f32 _Z17evaluate_F_kernelPffffiii_param_3,
	.param .u32 _Z17evaluate_F_kernelPffffiii_param_4,
	.param .u32 _Z17evaluate_F_kernelPffffiii_param_5,
	.param .u32 _Z17evaluate_F_kernelPffffiii_param_6
)
{
	.reg .pred 	%p<28>;
	.reg .b32 	%r<46>;
	.reg .b32 	%f<204>;
	.reg .b64 	%rd<5>;

	ld.param.u64 	%rd1, [_Z17evaluate_F_kernelPffffiii_param_0];
	ld.param.f32 	%f23, [_Z17evaluate_F_kernelPffffiii_param_1];
	ld.param.f32 	%f24, [_Z17evaluate_F_kernelPffffiii_param_2];
	ld.param.f32 	%f25, [_Z17evaluate_F_kernelPffffiii_param_3];
	ld.param.u32 	%r2, [_Z17evaluate_F_kernelPffffiii_param_5];
	ld.param.u32 	%r3, [_Z17evaluate_F_kernelPffffiii_param_6];
	mov.u32 	%r4, %ctaid.x;
	mov.u32 	%r5, %ntid.x;
	mov.u32 	%r6, %tid.x;
	mad.lo.s32 	%r1, %r4, %r5, %r6;
	mul.lo.s32 	%r7, %r3, %r2;
	div.s32 	%r8, %r1, %r7;
	mul.lo.s32 	%r9, %r8, %r7;
	sub.s32 	%r10, %r1, %r9;
	div.s32 	%r11, %r10, %r3;
	rem.s32 	%r12, %r1, %r3;
	cvt.rn.f32.s32 	%f26, %r8;
	cvt.rn.f32.s32 	%f27, %r11;
	mul.f32 	%f1, %f24, %f27;
	cvt.rn.f32.s32 	%f28, %r12;
	mul.f32 	%f2, %f25, %f28;
	fma.rn.f32 	%f3, %f23, %f26, 0fBF000000;
	abs.f32 	%f4, %f3;
	setp.eq.f32 	%p1, %f3, 0f3F800000;
	mov.f32 	%f201, 0f3F800000;
	@%p1 bra 	$L__BB0_5;
	setp.num.f32 	%p2, %f4, %f4;
	@%p2 bra 	$L__BB0_3;
	mov.f32 	%f84, 0f40000000;
	add.rn.f32 	%f201, %f3, %f84;
	bra.uni 	$L__BB0_5;
$L__BB0_3:
	setp.lt.f32 	%p3, %f4, 0f00800000;
	mul.f32 	%f29, %f4, 0f4B800000;
	selp.f32 	%f30, %f29, %f4, %p3;
	mov.b32 	%r13, %f30;
	add.s32 	%r14, %r13, -1060439283;
	and.b32  	%r15, %r14, -8388608;
	sub.s32 	%r16, %r13, %r15;
	mov.b32 	%f31, %r16;
	cvt.rn.f32.s32 	%f32, %r15;
	selp.f32 	%f33, 0fC1C00000, 0f00000000, %p3;
	fma.rn.f32 	%f34, %f32, 0f34000000, %f33;
	add.f32 	%f35, %f31, 0fBF800000;
	add.f32 	%f36, %f31, 0f3F800000;
	rcp.approx.ftz.f32 	%f37, %f36;
	add.f32 	%f38, %f35, %f35;
	mul.f32 	%f39, %f38, %f37;
	mul.f32 	%f40, %f39, %f39;
	neg.f32 	%f41, %f39;
	sub.f32 	%f42, %f35, %f39;
	add.f32 	%f43, %f42, %f42;
	fma.rn.f32 	%f44, %f41, %f35, %f43;
	mul.rn.f32 	%f45, %f37, %f44;
	fma.rn.f32 	%f46, %f40, 0f3A2C32E4, 0f3B52E7DB;
	fma.rn.f32 	%f47, %f46, %f40, 0f3C93BB73;
	fma.rn.f32 	%f48, %f47, %f40, 0f3DF6384F;
	mul.rn.f32 	%f49, %f48, %f40;
	fma.rn.f32 	%f50, %f39, 0f3FB8AA3B, %f34;
	mul.f32 	%f51, %f49, 0f40400000;
	sub.f32 	%f52, %f34, %f50;
	fma.rn.f32 	%f53, %f39, 0f3FB8AA3B, %f52;
	fma.rn.f32 	%f54, %f45, 0f3FB8AA3B, %f53;
	fma.rn.f32 	%f55, %f39, 0f32A55E34, %f54;
	fma.rn.f32 	%f56, %f51, %f45, %f55;
	fma.rn.f32 	%f57, %f49, %f39, %f56;
	add.rn.f32 	%f58, %f50, %f57;
	mov.f32 	%f59, 0f40000000;
	mul.rn.f32 	%f60, %f58, %f59;
	cvt.rni.f32.f32 	%f61, %f60;
	sub.f32 	%f62, %f60, %f61;
	neg.f32 	%f63, %f60;
	fma.rn.f32 	%f64, %f58, 0f40000000, %f63;
	neg.f32 	%f65, %f50;
	add.rn.f32 	%f66, %f58, %f65;
	neg.f32 	%f67, %f66;
	add.rn.f32 	%f68, %f57, %f67;
	fma.rn.f32 	%f69, %f68, 0f40000000, %f64;
	add.f32 	%f70, %f62, %f69;
	setp.gt.f32 	%p4, %f61, 0f00000000;
	selp.b32 	%r17, 0, -2097152000, %p4;
	setp.neu.f32 	%p5, %f3, 0f00000000;
	setp.neu.f32 	%p6, %f4, 0f7F800000;
	setp.lt.f32 	%p7, %f60, 0f00000000;
	selp.f32 	%f71, 0f00000000, 0f7F800000, %p7;
	abs.f32 	%f72, %f60;
	setp.gt.f32 	%p8, %f72, 0f43180000;
	cvt.rzi.s32.f32 	%r18, %f61;
	shl.b32 	%r19, %r18, 23;
	sub.s32 	%r20, %r19, %r17;
	mov.b32 	%f73, %r20;
	add.s32 	%r21, %r17, 2130706432;
	mov.b32 	%f74, %r21;
	fma.rn.f32 	%f75, %f70, 0f391FCB8E, 0f3AAF85ED;
	fma.rn.f32 	%f76, %f75, %f70, 0f3C1D9856;
	fma.rn.f32 	%f77, %f76, %f70, 0f3D6357BB;
	fma.rn.f32 	%f78, %f77, %f70, 0f3E75FDEC;
	fma.rn.f32 	%f79, %f78, %f70, 0f3F317218;
	fma.rn.f32 	%f80, %f79, %f70, 0f3F800000;
	mul.f32 	%f81, %f80, %f74;
	mul.f32 	%f82, %f81, %f73;
	selp.f32 	%f201, %f71, %f82, %p8;
	and.pred  	%p9, %p5, %p6;
	@%p9 bra 	$L__BB0_5;
	add.f32 	%f83, %f3, %f3;
	mov.b32 	%r22, %f83;
	and.b32  	%r23, %r22, 2147483647;
	mov.b32 	%f201, %r23;
$L__BB0_5:
	add.f32 	%f9, %f1, 0fC0000000;
	abs.f32 	%f10, %f9;
	setp.eq.f32 	%p10, %f9, 0f3F800000;
	mov.f32 	%f202, 0f3F800000;
	@%p10 bra 	$L__BB0_10;
	setp.num.f32 	%p11, %f10, %f10;
	@%p11 bra 	$L__BB0_8;
	mov.f32 	%f141, 0f40000000;
	add.rn.f32 	%f202, %f9, %f141;
	bra.uni 	$L__BB0_10;
$L__BB0_8:
	setp.lt.f32 	%p12, %f10, 0f00800000;
	mul.f32 	%f86, %f10, 0f4B800000;
	selp.f32 	%f87, %f86, %f10, %p12;
	mov.b32 	%r24, %f87;
	add.s32 	%r25, %r24, -1060439283;
	and.b32  	%r26, %r25, -8388608;
	sub.s32 	%r27, %r24, %r26;
	mov.b32 	%f88, %r27;
	cvt.rn.f32.s32 	%f89, %r26;
	selp.f32 	%f90, 0fC1C00000, 0f00000000, %p12;
	fma.rn.f32 	%f91, %f89, 0f34000000, %f90;
	add.f32 	%f92, %f88, 0fBF800000;
	add.f32 	%f93, %f88, 0f3F800000;
	rcp.approx.ftz.f32 	%f94, %f93;
	add.f32 	%f95, %f92, %f92;
	mul.f32 	%f96, %f95, %f94;
	mul.f32 	%f97, %f96, %f96;
	neg.f32 	%f98, %f96;
	sub.f32 	%f99, %f92, %f96;
	add.f32 	%f100, %f99, %f99;
	fma.rn.f32 	%f101, %f98, %f92, %f100;
	mul.rn.f32 	%f102, %f94, %f101;
	fma.rn.f32 	%f103, %f97, 0f3A2C32E4, 0f3B52E7DB;
	fma.rn.f32 	%f104, %f103, %f97, 0f3C93BB73;
	fma.rn.f32 	%f105, %f104, %f97, 0f3DF6384F;
	mul.rn.f32 	%f106, %f105, %f97;
	fma.rn.f32 	%f107, %f96, 0f3FB8AA3B, %f91;
	mul.f32 	%f108, %f106, 0f40400000;
	sub.f32 	%f109, %f91, %f107;
	fma.rn.f32 	%f110, %f96, 0f3FB8AA3B, %f109;
	fma.rn.f32 	%f111, %f102, 0f3FB8AA3B, %f110;
	fma.rn.f32 	%f112, %f96, 0f32A55E34, %f111;
	fma.rn.f32 	%f113, %f108, %f102, %f112;
	fma.rn.f32 	%f114, %f106, %f96, %f113;
	add.rn.f32 	%f115, %f107, %f114;
	mov.f32 	%f116, 0f40000000;
	mul.rn.f32 	%f117, %f115, %f116;
	cvt.rni.f32.f32 	%f118, %f117;
	sub.f32 	%f119, %f117, %f118;
	neg.f32 	%f120, %f117;
	fma.rn.f32 	%f121, %f115, 0f40000000, %f120;
	neg.f32 	%f122, %f107;
	add.rn.f32 	%f123, %f115, %f122;
	neg.f32 	%f124, %f123;
	add.rn.f32 	%f125, %f114, %f124;
	fma.rn.f32 	%f126, %f125, 0f40000000, %f121;
	add.f32 	%f127, %f119, %f126;
	setp.gt.f32 	%p13, %f118, 0f00000000;
	selp.b32 	%r28, 0, -2097152000, %p13;
	setp.neu.f32 	%p14, %f9, 0f00000000;
	setp.neu.f32 	%p15, %f10, 0f7F800000;
	setp.lt.f32 	%p16, %f117, 0f00000000;
	selp.f32 	%f128, 0f00000000, 0f7F800000, %p16;
	abs.f32 	%f129, %f117;
	setp.gt.f32 	%p17, %f129, 0f43180000;
	cvt.rzi.s32.f32 	%r29, %f118;
	shl.b32 	%r30, %r29, 23;
	sub.s32 	%r31, %r30, %r28;
	mov.b32 	%f130, %r31;
	add.s32 	%r32, %r28, 2130706432;
	mov.b32 	%f131, %r32;
	fma.rn.f32 	%f132, %f127, 0f391FCB8E, 0f3AAF85ED;
	fma.rn.f32 	%f133, %f132, %f127, 0f3C1D9856;
	fma.rn.f32 	%f134, %f133, %f127, 0f3D6357BB;
	fma.rn.f32 	%f135, %f134, %f127, 0f3E75FDEC;
	fma.rn.f32 	%f136, %f135, %f127, 0f3F317218;
	fma.rn.f32 	%f137, %f136, %f127, 0f3F800000;
	mul.f32 	%f138, %f137, %f131;
	mul.f32 	%f139, %f138, %f130;
	selp.f32 	%f202, %f128, %f139, %p17;
	and.pred  	%p18, %p14, %p15;
	@%p18 bra 	$L__BB0_10;
	add.f32 	%f140, %f9, %f9;
	mov.b32 	%r33, %f140;
	and.b32  	%r34, %r33, 2147483647;
	mov.b32 	%f202, %r34;
$L__BB0_10:
	neg.f32 	%f143, %f201;
	sub.f32 	%f15, %f143, %f202;
	add.f32 	%f16, %f2, 0fC0A00000;
	abs.f32 	%f17, %f16;
	setp.eq.f32 	%p19, %f16, 0f3F800000;
	mov.f32 	%f203, 0f3F800000;
	@%p19 bra 	$L__BB0_15;
	setp.num.f32 	%p20, %f17, %f17;
	@%p20 bra 	$L__BB0_13;
	mov.f32 	%f199, 0f40000000;
	add.rn.f32 	%f203, %f16, %f199;
	bra.uni 	$L__BB0_15;
$L__BB0_13:
	setp.lt.f32 	%p21, %f17, 0f00800000;
	mul.f32 	%f144, %f17, 0f4B800000;
	selp.f32 	%f145, %f144, %f17, %p21;
	mov.b32 	%r35, %f145;
	add.s32 	%r36, %r35, -1060439283;
	and.b32  	%r37, %r36, -8388608;
	sub.s32 	%r38, %r35, %r37;
	mov.b32 	%f146, %r38;
	cvt.rn.f32.s32 	%f147, %r37;
	selp.f32 	%f148, 0fC1C00000, 0f00000000, %p21;
	fma.rn.f32 	%f149, %f147, 0f34000000, %f148;
	add.f32 	%f150, %f146, 0fBF800000;
	add.f32 	%f151, %f146, 0f3F800000;
	rcp.approx.ftz.f32 	%f152, %f151;
	add.f32 	%f153, %f150, %f150;
	mul.f32 	%f154, %f153, %f152;
	mul.f32 	%f155, %f154, %f154;
	neg.f32 	%f156, %f154;
	sub.f32 	%f157, %f150, %f154;
	add.f32 	%f158, %f157, %f157;
	fma.rn.f32 	%f159, %f156, %f150, %f158;
	mul.rn.f32 	%f160, %f152, %f159;
	fma.rn.f32 	%f161, %f155, 0f3A2C32E4, 0f3B52E7DB;
	fma.rn.f32 	%f162, %f161, %f155, 0f3C93BB73;
	fma.rn.f32 	%f163, %f162, %f155, 0f3DF6384F;
	mul.rn.f32 	%f164, %f163, %f155;
	fma.rn.f32 	%f165, %f154, 0f3FB8AA3B, %f149;
	mul.f32 	%f166, %f164, 0f40400000;
	sub.f32 	%f167, %f149, %f165;
	fma.rn.f32 	%f168, %f154, 0f3FB8AA3B, %f167;
	fma.rn.f32 	%f169, %f160, 0f3FB8AA3B, %f168;
	fma.rn.f32 	%f170, %f154, 0f32A55E34, %f169;
	fma.rn.f32 	%f171, %f166, %f160, %f170;
	fma.rn.f32 	%f172, %f164, %f154, %f171;
	add.rn.f32 	%f173, %f165, %f172;
	mov.f32 	%f174, 0f40000000;
	mul.rn.f32 	%f175, %f173, %f174;
	cvt.rni.f32.f32 	%f176, %f175;
	sub.f32 	%f177, %f175, %f176;
	neg.f32 	%f178, %f175;
	fma.rn.f32 	%f179, %f173, 0f40000000, %f178;
	neg.f32 	%f180, %f165;
	add.rn.f32 	%f181, %f173, %f180;
	neg.f32 	%f182, %f181;
	add.rn.f32 	%f183, %f172, %f182;
	fma.rn.f32 	%f184, %f183, 0f40000000, %f179;
	add.f32 	%f185, %f177, %f184;
	setp.gt.f32 	%p22, %f176, 0f00000000;
	selp.b32 	%r39, 0, -2097152000, %p22;
	setp.neu.f32 	%p23, %f16, 0f00000000;
	setp.neu.f32 	%p24, %f17, 0f7F800000;
	setp.lt.f32 	%p25, %f175, 0f00000000;
	selp.f32 	%f186, 0f00000000, 0f7F800000, %p25;
	abs.f32 	%f187, %f175;
	setp.gt.f32 	%p26, %f187, 0f43180000;
	cvt.rzi.s32.f32 	%r40, %f176;
	shl.b32 	%r41, %r40, 23;
	sub.s32 	%r42, %r41, %r39;
	mov.b32 	%f188, %r42;
	add.s32 	%r43, %r39, 2130706432;
	mov.b32 	%f189, %r43;
	fma.rn.f32 	%f190, %f185, 0f391FCB8E, 0f3AAF85ED;
	fma.rn.f32 	%f191, %f190, %f185, 0f3C1D9856;
	fma.rn.f32 	%f192, %f191, %f185, 0f3D6357BB;
	fma.rn.f32 	%f193, %f192, %f185, 0f3E75FDEC;
	fma.rn.f32 	%f194, %f193, %f185, 0f3F317218;
	fma.rn.f32 	%f195, %f194, %f185, 0f3F800000;
	mul.f32 	%f196, %f195, %f189;
	mul.f32 	%f197, %f196, %f188;
	selp.f32 	%f203, %f186, %f197, %p26;
	and.pred  	%p27, %p23, %p24;
	@%p27 bra 	$L__BB0_15;
	add.f32 	%f198, %f16, %f16;
	mov.b32 	%r44, %f198;
	and.b32  	%r45, %r44, 2147483647;
	mov.b32 	%f203, %r45;
$L__BB0_15:
	cvta.to.global.u64 	%rd2, %rd1;
	sub.f32 	%f200, %f15, %f203;
	mul.wide.s32 	%rd3, %r1, 4;
	add.s64 	%rd4, %rd2, %rd3;
	st.global.f32 	[%rd4], %f200;
	ret;

}


// ===== COMPILED SASS (sm_100) =====

	.target	sm_100

	.elftype	@"ET_EXEC"


//--------------------- .note.nv.tkinfo           --------------------------
	.section	.note.nv.tkinfo,"",@"SHT_NOTE"
	.sectionflags	@"SHF_NOTE_NV_TKINFO"
	.tkinfo
        /*0018*/ 	.word	0x00000002
        /*0030*/ 	.string	""
        /*0030*/ 	.string	"ptxas"
        /*0030*/ 	.string	"Cuda compilation tools, release 13.0, V13.0.88"
        /*0030*/ 	.string	"Build cuda_13.0.r13.0/compiler.36424714_0"
        /*0030*/ 	.string	"-arch sm_100 -m 64 "



//--------------------- .note.nv.cuinfo           --------------------------
	.section	.note.nv.cuinfo,"",@"SHT_NOTE"
	.sectionflags	@"SHF_NOTE_NV_CUINFO"
        /*0018*/ 	.short	0x0002
        /*001a*/ 	.short	0x0064
        /*001c*/ 	.short	0x0082
	.zero		2


//--------------------- .nv.info                  --------------------------
	.section	.nv.info,"",@"SHT_CUDA_INFO"
	.align	4


	//----- nvinfo : EIATTR_REGCOUNT
	.align		4
        /*0000*/ 	.byte	0x04, 0x2f
        /*0002*/ 	.short	(.L_1 - .L_0)
	.align		4
.L_0:
        /*0004*/ 	.word	index@(_Z17evaluate_F_kernelPffffiii)
        /*0008*/ 	.word	0x00000012


	//----- nvinfo : EIATTR_FRAME_SIZE
	.align		4
.L_1:
        /*000c*/ 	.byte	0x04, 0x11
        /*000e*/ 	.short	(.L_3 - .L_2)
	.align		4
.L_2:
        /*0010*/ 	.word	index@(_Z17evaluate_F_kernelPffffiii)
        /*0014*/ 	.word	0x00000000


	//----- nvinfo : EIATTR_MIN_STACK_SIZE
	.align		4
.L_3:
        /*0018*/ 	.byte	0x04, 0x12
        /*001a*/ 	.short	(.L_5 - .L_4)
	.align		4
.L_4:
        /*001c*/ 	.word	index@(_Z17evaluate_F_kernelPffffiii)
        /*0020*/ 	.word	0x00000000
.L_5:


//--------------------- .nv.compat                --------------------------
	.section	.nv.compat,"",@"SHT_CUDA_COMPAT_INFO"
	.align	4
        /*0000*/ 	.byte	0x02, 0x09, 0x00, 0x00, 0x02, 0x02, 0x01, 0x00, 0x02, 0x05, 0x05, 0x00, 0x03, 0x07, 0x01, 0x01
        /*0010*/ 	.byte	0x02, 0x03, 0x00, 0x00, 0x02, 0x06, 0x01, 0x00, 0x04, 0x0b, 0x08, 0x00, 0x01, 0x00, 0x00, 0x00
        /*0020*/ 	.byte	0x00, 0x00, 0x00, 0x00


//--------------------- .nv.info._Z17evaluate_F_kernelPffffiii --------------------------
	.section	.nv.info._Z17evaluate_F_kernelPffffiii,"",@"SHT_CUDA_INFO"
	.sectionflags	@""
	.align	4


	//----- nvinfo : EIATTR_CUDA_API_VERSION
	.align		4
        /*0000*/ 	.byte	0x04, 0x37
        /*0002*/ 	.short	(.L_7 - .L_6)
.L_6:
        /*0004*/ 	.word	0x00000082


	//----- nvinfo : EIATTR_KPARAM_INFO
	.align		4
.L_7:
        /*0008*/ 	.byte	0x04, 0x17
        /*000a*/ 	.short	(.L_9 - .L_8)
.L_8:
        /*000c*/ 	.word	0x00000000
        /*0010*/ 	.short	0x0006
        /*0012*/ 	.short	0x001c
        /*0014*/ 	.byte	0x00, 0xf0, 0x11, 0x00


	//----- nvinfo : EIATTR_KPARAM_INFO
	.align		4
.L_9:
        /*0018*/ 	.byte	0x04, 0x17
        /*001a*/ 	.short	(.L_11 - .L_10)
.L_10:
        /*001c*/ 	.word	0x00000000
        /*0020*/ 	.short	0x0005
        /*0022*/ 	.short	0x0018
        /*0024*/ 	.byte	0x00, 0xf0, 0x11, 0x00


	//----- nvinfo : EIATTR_KPARAM_INFO
	.align		4
.L_11:
        /*0028*/ 	.byte	0x04, 0x17
        /*002a*/ 	.short	(.L_13 - .L_12)
.L_12:
        /*002c*/ 	.word	0x00000000
        /*0030*/ 	.short	0x0004
        /*0032*/ 	.short	0x0014
        /*0034*/ 	.byte	0x00, 0xf0, 0x11, 0x00


	//----- nvinfo : EIATTR_KPARAM_INFO
	.align		4
.L_13:
        /*0038*/ 	.byte	0x04, 0x17
        /*003a*/ 	.short	(.L_15 - .L_14)
.L_14:
        /*003c*/ 	.word	0x00000000
        /*0040*/ 	.short	0x0003
        /*0042*/ 	.short	0x0010
        /*0044*/ 	.byte	0x00, 0xf0, 0x11, 0x00


	//----- nvinfo : EIATTR_KPARAM_INFO
	.align		4
.L_15:
        /*0048*/ 	.byte	0x04, 0x17
        /*004a*/ 	.short	(.L_17 - .L_16)
.L_16:
        /*004c*/ 	.word	0x00000000
        /*0050*/ 	.short	0x0002
        /*0052*/ 	.short	0x000c
        /*0054*/ 	.byte	0x00, 0xf0, 0x11, 0x00


	//----- nvinfo : EIATTR_KPARAM_INFO
	.align		4
.L_17:
        /*0058*/ 	.byte	0x04, 0x17
        /*005a*/ 	.short	(.L_19 - .L_18)
.L_18:
        /*005c*/ 	.word	0x00000000
        /*0060*/ 	.short	0x0001
        /*0062*/ 	.short	0x0008
        /*0064*/ 	.byte	0x00, 0xf0, 0x11, 0x00


	//----- nvinfo : EIATTR_KPARAM_INFO
	.align		4
.L_19:
        /*0068*/ 	.byte	0x04, 0x17
        /*006a*/ 	.short	(.L_21 - .L_20)
.L_20:
        /*006c*/ 	.word	0x00000000
        /*0070*/ 	.short	0x0000
        /*0072*/ 	.short	0x0000
        /*0074*/ 	.byte	0x00, 0xf5, 0x21, 0x00


	//----- nvinfo : EIATTR_SPARSE_MMA_MASK
	.align		4
.L_21:
        /*0078*/ 	.byte	0x03, 0x50
        /*007a*/ 	.short	0x0000


	//----- nvinfo : EIATTR_MAXREG_COUNT
	.align		4
        /*007c*/ 	.byte	0x03, 0x1b
        /*007e*/ 	.short	0x00ff


	//----- nvinfo : EIATTR_MERCURY_ISA_VERSION
	.align		4
        /*0080*/ 	.byte	0x03, 0x5f
        /*0082*/ 	.short	0x0101


	//----- nvinfo : EIATTR_VRC_CTA_INIT_COUNT
	.align		4
        /*0084*/ 	.byte	0x02, 0x4a
	.zero		1
	.zero		1


	//----- nvinfo : EIATTR_EXIT_INSTR_OFFSETS
	.align		4
        /*0088*/ 	.byte	0x04, 0x1c
        /*008a*/ 	.short	(.L_23 - .L_22)


	//   ....[0]....
.L_22:
        /*008c*/ 	.word	0x00001270


	//----- nvinfo : EIATTR_CRS_STACK_SIZE
	.align		4
.L_23:
        /*0090*/ 	.byte	0x04, 0x1e
        /*0092*/ 	.short	(.L_25 - .L_24)
.L_24:
        /*0094*/ 	.word	0x00000000


	//----- nvinfo : EIATTR_CBANK_PARAM_SIZE
	.align		4
.L_25:
        /*0098*/ 	.byte	0x03, 0x19
        /*009a*/ 	.short	0x0020


	//----- nvinfo : EIATTR_PARAM_CBANK
	.align		4
        /*009c*/ 	.byte	0x04, 0x0a
        /*009e*/ 	.short	(.L_27 - .L_26)
	.align		4
.L_26:
        /*00a0*/ 	.word	index@(.nv.constant0._Z17evaluate_F_kernelPffffiii)
        /*00a4*/ 	.short	0x0380
        /*00a6*/ 	.short	0x0020


	//----- nvinfo : EIATTR_SW_WAR
	.align		4
.L_27:
        /*00a8*/ 	.byte	0x04, 0x36
        /*00aa*/ 	.short	(.L_29 - .L_28)
.L_28:
        /*00ac*/ 	.word	0x00000008
.L_29:


//--------------------- .nv.callgraph             --------------------------
	.section	.nv.callgraph,"",@"SHT_CUDA_CALLGRAPH"
	.align	4
	.sectionentsize	8
	.align		4
        /*0000*/ 	.word	0x00000000
	.align		4
        /*0004*/ 	.word	0xffffffff
	.align		4
        /*0008*/ 	.word	0x00000000
	.align		4
        /*000c*/ 	.word	0xfffffffe
	.align		4
        /*0010*/ 	.word	0x00000000
	.align		4
        /*0014*/ 	.word	0xfffffffd
	.align		4
        /*0018*/ 	.word	0x00000000
	.align		4
        /*001c*/ 	.word	0xfffffffc


//--------------------- .text._Z17evaluate_F_kernelPffffiii --------------------------
	.section	.text._Z17evaluate_F_kernelPffffiii,"ax",@progbits
	.align	128
        .global         _Z17evaluate_F_kernelPffffiii
        .type           _Z17evaluate_F_kernelPffffiii,@function
        .size           _Z17evaluate_F_kernelPffffiii,(.L_x_7 - _Z17evaluate_F_kernelPffffiii)
        .other          _Z17evaluate_F_kernelPffffiii,@"STO_CUDA_ENTRY STV_DEFAULT"
_Z17evaluate_F_kernelPffffiii:
.text._Z17evaluate_F_kernelPffffiii:
[----:B------:R-:W-:Y:S08]  /*0000*/  LDC R1, c[0x0][0x37c] ;  /* 0x0000df00ff017b82 */ /* 0x000ff00000000800 */
[----:B------:R-:W0:Y:S01]  /*0010*/  LDC.64 R2, c[0x0][0x398] ;  /* 0x0000e600ff027b82 */ /* 0x000e220000000a00 */
[----:B------:R-:W1:Y:S01]  /*0020*/  S2R R9, SR_TID.X ;  /* 0x0000000000097919 */ /* 0x000e620000002100 */
[----:B------:R-:W-:Y:S06]  /*0030*/  BSSY.RECONVERGENT B0, `(.L_x_0) ;  /* 0x0000095000007945 */ /* 0x000fec0003800200 */
[----:B------:R-:W1:Y:S08]  /*0040*/  S2UR UR4, SR_CTAID.X ;  /* 0x00000000000479c3 */ /* 0x000e700000002500 */
[----:B------:R-:W1:Y:S01]  /*0050*/  LDC R0, c[0x0][0x360] ;  /* 0x0000d800ff007b82 */ /* 0x000e620000000800 */
[----:B0-----:R-:W-:-:S05]  /*0060*/  IMAD R5, R3, R2, RZ ;  /* 0x0000000203057224 */ /* 0x001fca00078e02ff */
[----:B------:R-:W-:-:S04]  /*0070*/  IABS R11, R5 ;  /* 0x00000005000b7213 */ /* 0x000fc80000000000 */
[----:B------:R-:W0:Y:S01]  /*0080*/  I2F.RP R2, R11 ;  /* 0x0000000b00027306 */ /* 0x000e220000209400 */
[----:B-1----:R-:W-:Y:S01]  /*0090*/  IMAD R0, R0, UR4, R9 ;  /* 0x0000000400007c24 */ /* 0x002fe2000f8e0209 */
[----:B------:R-:W1:Y:S04]  /*00a0*/  LDCU.64 UR4, c[0x0][0x358] ;  /* 0x00006b00ff0477ac */ /* 0x000e680008000a00 */
[----:B------:R-:W-:Y:S02]  /*00b0*/  IABS R8, R0 ;  /* 0x0000000000087213 */ /* 0x000fe40000000000 */
[----:B0-----:R-:W0:Y:S02]  /*00c0*/  MUFU.RCP R2, R2 ;  /* 0x0000000200027308 */ /* 0x001e240000001000 */
[----:B0-----:R-:W-:-:S02]  /*00d0*/  IADD3 R6, PT, PT, R2, 0xffffffe, RZ ;  /* 0x0ffffffe02067810 */ /* 0x001fc40007ffe0ff */
[----:B------:R-:W-:-:S04]  /*00e0*/  IABS R2, R5 ;  /* 0x0000000500027213 */ /* 0x000fc80000000000 */
[----:B------:R0:W2:Y:S02]  /*00f0*/  F2I.FTZ.U32.TRUNC.NTZ R7, R6 ;  /* 0x0000000600077305 */ /* 0x0000a4000021f000 */
[----:B0-----:R-:W-:Y:S01]  /*0100*/  HFMA2 R6, -RZ, RZ, 0, 0 ;  /* 0x00000000ff067431 */ /* 0x001fe200000001ff */
[----:B--2---:R-:W-:-:S05]  /*0110*/  IADD3 R4, PT, PT, RZ, -R7, RZ ;  /* 0x80000007ff047210 */ /* 0x004fca0007ffe0ff */
[----:B------:R-:W-:-:S04]  /*0120*/  IMAD R9, R4, R11, RZ ;  /* 0x0000000b04097224 */ /* 0x000fc800078e02ff */
[----:B------:R-:W-:Y:S01]  /*0130*/  IMAD.HI.U32 R4, R7, R9, R6 ;  /* 0x0000000907047227 */ /* 0x000fe200078e0006 */
[----:B------:R-:W-:Y:S02]  /*0140*/  IABS R9, R3 ;  /* 0x0000000300097213 */ /* 0x000fe40000000000 */
[----:B------:R-:W-:Y:S02]  /*0150*/  MOV R7, R8 ;  /* 0x0000000800077202 */ /* 0x000fe40000000f00 */
[----:B------:R-:W-:Y:S02]  /*0160*/  IADD3 R6, PT, PT, RZ, -R2, RZ ;  /* 0x80000002ff067210 */ /* 0x000fe40007ffe0ff */
[----:B------:R-:W-:Y:S01]  /*0170*/  MOV R2, R9 ;  /* 0x0000000900027202 */ /* 0x000fe20000000f00 */
[----:B------:R-:W-:-:S03]  /*0180*/  IMAD.HI.U32 R4, R4, R7, RZ ;  /* 0x0000000704047227 */ /* 0x000fc600078e00ff */
[----:B------:R-:W0:Y:S01]  /*0190*/  I2F.RP R10, R2 ;  /* 0x00000002000a7306 */ /* 0x000e220000209400 */
[----:B------:R-:W-:-:S05]  /*01a0*/  IMAD R6, R4, R6, R7 ;  /* 0x0000000604067224 */ /* 0x000fca00078e0207 */
[----:B------:R-:W-:Y:S02]  /*01b0*/  ISETP.GT.U32.AND P1, PT, R11, R6, PT ;  /* 0x000000060b00720c */ /* 0x000fe40003f24070 */
[----:B0-----:R-:W0:Y:S11]  /*01c0*/  MUFU.RCP R10, R10 ;  /* 0x0000000a000a7308 */ /* 0x001e360000001000 */
[----:B------:R-:W-:-:S02]  /*01d0*/  @!P1 IADD3 R6, PT, PT, R6, -R11, RZ ;  /* 0x8000000b06069210 */ /* 0x000fc40007ffe0ff */
[----:B------:R-:W-:Y:S02]  /*01e0*/  @!P1 IADD3 R4, PT, PT, R4, 0x1, RZ ;  /* 0x0000000104049810 */ /* 0x000fe40007ffe0ff */
[----:B------:R-:W-:Y:S02]  /*01f0*/  ISETP.GE.U32.AND P0, PT, R6, R11, PT ;  /* 0x0000000b0600720c */ /* 0x000fe40003f06070 */
[----:B------:R-:W-:Y:S02]  /*0200*/  LOP3.LUT R6, R0, R5, RZ, 0x3c, !PT ;  /* 0x0000000500067212 */ /* 0x000fe400078e3cff */
[----:B------:R-:W-:Y:S02]  /*0210*/  ISETP.NE.AND P1, PT, R5, RZ, PT ;  /* 0x000000ff0500720c */ /* 0x000fe40003f25270 */
[----:B------:R-:W-:Y:S02]  /*0220*/  ISETP.GE.AND P2, PT, R6, RZ, PT ;  /* 0x000000ff0600720c */ /* 0x000fe40003f46270 */
[----:B0-----:R-:W-:-:S04]  /*0230*/  IADD3 R8, PT, PT, R10, 0xffffffe, RZ ;  /* 0x0ffffffe0a087810 */ /* 0x001fc80007ffe0ff */
[----:B------:R0:W2:Y:S01]  /*0240*/  F2I.FTZ.U32.TRUNC.NTZ R9, R8 ;  /* 0x0000000800097305 */ /* 0x0000a2000021f000 */
[----:B------:R-:W-:-:S06]  /*0250*/  @P0 IADD3 R4, PT, PT, R4, 0x1, RZ ;  /* 0x0000000104040810 */ /* 0x000fcc0007ffe0ff */
[----:B------:R-:W-:Y:S02]  /*0260*/  @!P2 IADD3 R4, PT, PT, -R4, RZ, RZ ;  /* 0x000000ff0404a210 */ /* 0x000fe40007ffe1ff */
[----:B------:R-:W-:Y:S01]  /*0270*/  @!P1 LOP3.LUT R4, RZ, R5, RZ, 0x33, !PT ;  /* 0x00000005ff049212 */ /* 0x000fe200078e33ff */
[----:B0-----:R-:W-:Y:S01]  /*0280*/  HFMA2 R8, -RZ, RZ, 0, 0 ;  /* 0x00000000ff087431 */ /* 0x001fe200000001ff */
[----:B------:R-:W-:Y:S02]  /*0290*/  ISETP.GE.AND P2, PT, R0, RZ, PT ;  /* 0x000000ff0000720c */ /* 0x000fe40003f46270 */
[----:B------:R-:W-:Y:S02]  /*02a0*/  IADD3 R6, PT, PT, -R4, RZ, RZ ;  /* 0x000000ff04067210 */ /* 0x000fe40007ffe1ff */
[----:B--2---:R-:W-:-:S03]  /*02b0*/  IADD3 R11, PT, PT, RZ, -R9, RZ ;  /* 0x80000009ff0b7210 */ /* 0x004fc60007ffe0ff */
[----:B------:R-:W-:Y:S02]  /*02c0*/  IMAD R6, R5, R6, R0 ;  /* 0x0000000605067224 */ /* 0x000fe400078e0200 */
[----:B------:R-:W-:-:S03]  /*02d0*/  IMAD R5, R11, R2, RZ ;  /* 0x000000020b057224 */ /* 0x000fc600078e02ff */
[----:B------:R-:W-:Y:S01]  /*02e0*/  IABS R10, R6 ;  /* 0x00000006000a7213 */ /* 0x000fe20000000000 */
[----:B------:R-:W-:Y:S01]  /*02f0*/  IMAD.HI.U32 R8, R9, R5, R8 ;  /* 0x0000000509087227 */ /* 0x000fe200078e0008 */
[----:B------:R-:W-:Y:S02]  /*0300*/  LOP3.LUT R6, R6, R3, RZ, 0x3c, !PT ;  /* 0x0000000306067212 */ /* 0x000fe400078e3cff */
[----:B------:R-:W-:-:S05]  /*0310*/  MOV R9, R10 ;  /* 0x0000000a00097202 */ /* 0x000fca0000000f00 */
[----:B------:R-:W-:-:S04]  /*0320*/  IMAD.HI.U32 R5, R8, R9, RZ ;  /* 0x0000000908057227 */ /* 0x000fc800078e00ff */
[----:B------:R-:W-:Y:S01]  /*0330*/  IMAD.HI.U32 R8, R8, R7, RZ ;  /* 0x0000000708087227 */ /* 0x000fe200078e00ff */
[----:B------:R-:W-:-:S04]  /*0340*/  IADD3 R10, PT, PT, -R5, RZ, RZ ;  /* 0x000000ff050a7210 */ /* 0x000fc80007ffe1ff */
[----:B------:R-:W-:Y:S01]  /*0350*/  IADD3 R8, PT, PT, -R8, RZ, RZ ;  /* 0x000000ff08087210 */ /* 0x000fe20007ffe1ff */
[C---:B------:R-:W-:Y:S02]  /*0360*/  IMAD R9, R2.reuse, R10, R9 ;  /* 0x0000000a02097224 */ /* 0x040fe400078e0209 */
[----:B------:R-:W0:Y:S02]  /*0370*/  LDC R10, c[0x0][0x390] ;  /* 0x0000e400ff0a7b82 */ /* 0x000e240000000800 */
[C---:B------:R-:W-:Y:S01]  /*0380*/  IMAD R7, R2.reuse, R8, R7 ;  /* 0x0000000802077224 */ /* 0x040fe200078e0207 */
[----:B------:R-:W-:-:S04]  /*0390*/  ISETP.GT.U32.AND P0, PT, R2, R9, PT ;  /* 0x000000090200720c */ /* 0x000fc80003f04070 */
[----:B------:R-:W-:Y:S01]  /*03a0*/  ISETP.GT.U32.AND P1, PT, R2, R7, PT ;  /* 0x000000070200720c */ /* 0x000fe20003f24070 */
[----:B------:R-:W2:Y:S08]  /*03b0*/  LDC R8, c[0x0][0x38c] ;  /* 0x0000e300ff087b82 */ /* 0x000eb00000000800 */
[----:B------:R-:W-:Y:S02]  /*03c0*/  @!P0 IADD3 R9, PT, PT, R9, -R2, RZ ;  /* 0x8000000209098210 */ /* 0x000fe40007ffe0ff */
[----:B------:R-:W-:-:S02]  /*03d0*/  @!P0 IADD3 R5, PT, PT, R5, 0x1, RZ ;  /* 0x0000000105058810 */ /* 0x000fc40007ffe0ff */
[-C--:B------:R-:W-:Y:S02]  /*03e0*/  @!P1 IADD3 R7, PT, PT, R7, -R2.reuse, RZ ;  /* 0x8000000207079210 */ /* 0x080fe40007ffe0ff */
[----:B------:R-:W-:Y:S02]  /*03f0*/  ISETP.GE.U32.AND P3, PT, R9, R2, PT ;  /* 0x000000020900720c */ /* 0x000fe40003f66070 */
[----:B------:R-:W3:Y:S01]  /*0400*/  LDC R9, c[0x0][0x388] ;  /* 0x0000e200ff097b82 */ /* 0x000ee20000000800 */
[----:B------:R-:W-:Y:S02]  /*0410*/  ISETP.GT.U32.AND P4, PT, R2, R7, PT ;  /* 0x000000070200720c */ /* 0x000fe40003f84070 */
[----:B------:R-:W-:Y:S02]  /*0420*/  ISETP.GE.AND P1, PT, R6, RZ, PT ;  /* 0x000000ff0600720c */ /* 0x000fe40003f26270 */
[----:B------:R-:W-:Y:S02]  /*0430*/  ISETP.NE.AND P0, PT, R3, RZ, PT ;  /* 0x000000ff0300720c */ /* 0x000fe40003f05270 */
[----:B------:R-:W-:-:S04]  /*0440*/  I2FP.F32.S32 R6, R4 ;  /* 0x0000000400067245 */ /* 0x000fc80000201400 */
[----:B------:R-:W-:-:S03]  /*0450*/  @P3 IADD3 R5, PT, PT, R5, 0x1, RZ ;  /* 0x0000000105053810 */ /* 0x000fc60007ffe0ff */
[----:B------:R-:W-:Y:S02]  /*0460*/  @!P4 IADD3 R7, PT, PT, R7, -R2, RZ ;  /* 0x800000020707c210 */ /* 0x000fe40007ffe0ff */
[----:B------:R-:W-:Y:S02]  /*0470*/  LOP3.LUT R2, RZ, R3, RZ, 0x33, !PT ;  /* 0x00000003ff027212 */ /* 0x000fe400078e33ff */
[----:B------:R-:W-:Y:S02]  /*0480*/  @!P1 IADD3 R5, PT, PT, -R5, RZ, RZ ;  /* 0x000000ff05059210 */ /* 0x000fe40007ffe1ff */
[----:B------:R-:W-:Y:S02]  /*0490*/  @!P2 IADD3 R7, PT, PT, -R7, RZ, RZ ;  /* 0x000000ff0707a210 */ /* 0x000fe40007ffe1ff */
[C---:B------:R-:W-:Y:S02]  /*04a0*/  SEL R5, R2.reuse, R5, !P0 ;  /* 0x0000000502057207 */ /* 0x040fe40004000000 */
[----:B------:R-:W-:Y:S01]  /*04b0*/  SEL R7, R2, R7, !P0 ;  /* 0x0000000702077207 */ /* 0x000fe20004000000 */
[----:B---3--:R-:W-:Y:S01]  /*04c0*/  FFMA R6, R6, R9, -0.5 ;  /* 0xbf00000006067423 */ /* 0x008fe20000000009 */
[----:B------:R-:W3:Y:S01]  /*04d0*/  LDC.64 R2, c[0x0][0x380] ;  /* 0x0000e000ff027b82 */ /* 0x000ee20000000a00 */
[----:B------:R-:W-:-:S02]  /*04e0*/  I2FP.F32.S32 R5, R5 ;  /* 0x0000000500057245 */ /* 0x000fc40000201400 */
[----:B------:R-:W-:Y:S02]  /*04f0*/  I2FP.F32.S32 R7, R7 ;  /* 0x0000000700077245 */ /* 0x000fe40000201400 */
[----:B------:R-:W-:Y:S01]  /*0500*/  FSETP.NEU.AND P0, PT, R6, 1, PT ;  /* 0x3f8000000600780b */ /* 0x000fe20003f0d000 */
[----:B--2---:R-:W-:Y:S02]  /*0510*/  FFMA R5, R5, R8, -2 ;  /* 0xc000000005057423 */ /* 0x004fe40000000008 */
[----:B0-----:R-:W-:Y:S01]  /*0520*/  FFMA R4, R7, R10, -5 ;  /* 0xc0a0000007047423 */ /* 0x001fe2000000000a */
[----:B------:R-:W-:Y:S02]  /*0530*/  HFMA2 R7, -RZ, RZ, 1.875, 0 ;  /* 0x3f800000ff077431 */ /* 0x000fe400000001ff */
[----:B------:R-:W-:Y:S02]  /*0540*/  FSETP.NEU.AND P2, PT, R5, 1, PT ;  /* 0x3f8000000500780b */ /* 0x000fe40003f4d000 */
[----:B------:R-:W-:-:S05]  /*0550*/  FSETP.NEU.AND P1, PT, R4, 1, PT ;  /* 0x3f8000000400780b */ /* 0x000fca0003f2d000 */
[----:B-1----:R-:W-:Y:S08]  /*0560*/  @!P0 BRA `(.L_x_1) ;  /* 0x0000000400048947 */ /* 0x002ff00003800000 */
[----:B------:R-:W-:-:S13]  /*0570*/  FSETP.NAN.AND P0, PT, |R6|, |R6|, PT ;  /* 0x400000060600720b */ /* 0x000fda0003f08200 */
[----:B------:R-:W-:Y:S01]  /*0580*/  @P0 FADD R7, R6, 2 ;  /* 0x4000000006070421 */ /* 0x000fe20000000000 */
[----:B------:R-:W-:Y:S06]  /*0590*/  @P0 BRA `(.L_x_1) ;  /* 0x0000000000f80947 */ /* 0x000fec0003800000 */
[C---:B------:R-:W-:Y:S01]  /*05a0*/  FMUL R7, |R6|.reuse, 16777216 ;  /* 0x4b80000006077820 */ /* 0x040fe20000400200 */
[----:B------:R-:W-:Y:S02]  /*05b0*/  FSETP.GEU.AND P0, PT, |R6|, 1.175494350822287508e-38, PT ;  /* 0x008000000600780b */ /* 0x000fe40003f0e200 */
[----:B------:R-:W-:Y:S02]  /*05c0*/  MOV R15, 0x3a2c32e4 ;  /* 0x3a2c32e4000f7802 */ /* 0x000fe40000000f00 */
[----:B------:R-:W-:-:S04]  /*05d0*/  FSEL R7, R7, |R6|, !P0 ;  /* 0x4000000607077208 */ /* 0x000fc80004000000 */
[----:B------:R-:W-:-:S04]  /*05e0*/  IADD3 R8, PT, PT, R7, -0x3f3504f3, RZ ;  /* 0xc0cafb0d07087810 */ /* 0x000fc80007ffe0ff */
[----:B------:R-:W-:-:S04]  /*05f0*/  LOP3.LUT R8, R8, 0xff800000, RZ, 0xc0, !PT ;  /* 0xff80000008087812 */ /* 0x000fc800078ec0ff */
[-C--:B------:R-:W-:Y:S02]  /*0600*/  IADD3 R7, PT, PT, R7, -R8.reuse, RZ ;  /* 0x8000000807077210 */ /* 0x080fe40007ffe0ff */
[----:B------:R-:W-:-:S03]  /*0610*/  I2FP.F32.S32 R8, R8 ;  /* 0x0000000800087245 */ /* 0x000fc60000201400 */
[C---:B------:R-:W-:Y:S01]  /*0620*/  FADD R10, R7.reuse, 1 ;  /* 0x3f800000070a7421 */ /* 0x040fe20000000000 */
[----:B------:R-:W-:Y:S01]  /*0630*/  FADD R9, R7, -1 ;  /* 0xbf80000007097421 */ /* 0x000fe20000000000 */
[----:B------:R-:W-:Y:S02]  /*0640*/  FSEL R7, RZ, -24, P0 ;  /* 0xc1c00000ff077808 */ /* 0x000fe40000000000 */
[----:B------:R-:W-:Y:S01]  /*0650*/  FSETP.NEU.AND P0, PT, |R6|, +INF , PT ;  /* 0x7f8000000600780b */ /* 0x000fe20003f0d200 */
[----:B------:R-:W-:Y:S01]  /*0660*/  FADD R11, R9, R9 ;  /* 0x00000009090b7221 */ /* 0x000fe20000000000 */
[----:B------:R-:W0:Y:S01]  /*0670*/  MUFU.RCP R10, R10 ;  /* 0x0000000a000a7308 */ /* 0x000e220000001000 */
[----:B------:R-:W-:Y:S01]  /*0680*/  FFMA R8, R8, 1.1920928955078125e-07, R7 ;  /* 0x3400000008087823 */ /* 0x000fe20000000007 */
[----:B------:R-:W-:-:S13]  /*0690*/  FSETP.NEU.AND P0, PT, R6, RZ, P0 ;  /* 0x000000ff0600720b */ /* 0x000fda000070d000 */
[----:B------:R-:W-:Y:S01]  /*06a0*/  @!P0 FADD R6, R6, R6 ;  /* 0x0000000606068221 */ /* 0x000fe20000000000 */
[----:B0-----:R-:W-:-:S04]  /*06b0*/  FMUL R11, R10, R11 ;  /* 0x0000000b0a0b7220 */ /* 0x001fc80000400000 */
[----:B------:R-:W-:Y:S01]  /*06c0*/  FADD R13, R9, -R11 ;  /* 0x8000000b090d7221 */ /* 0x000fe20000000000 */
[C---:B------:R-:W-:Y:S01]  /*06d0*/  FMUL R12, R11.reuse, R11 ;  /* 0x0000000b0b0c7220 */ /* 0x040fe20000400000 */
[----:B------:R-:W-:Y:S02]  /*06e0*/  FFMA R7, R11, 1.4426950216293334961, R8 ;  /* 0x3fb8aa3b0b077823 */ /* 0x000fe40000000008 */
[----:B------:R-:W-:Y:S01]  /*06f0*/  FADD R14, R13, R13 ;  /* 0x0000000d0d0e7221 */ /* 0x000fe20000000000 */
[----:B------:R-:W-:Y:S01]  /*0700*/  FFMA R13, R12, R15, 0.0032181653659790754318 ;  /* 0x3b52e7db0c0d7423 */ /* 0x000fe2000000000f */
[----:B------:R-:W-:Y:S02]  /*0710*/  FADD R8, R8, -R7 ;  /* 0x8000000708087221 */ /* 0x000fe40000000000 */
[----:B------:R-:W-:Y:S01]  /*0720*/  FFMA R9, R9, -R11, R14 ;  /* 0x8000000b09097223 */ /* 0x000fe2000000000e */
[----:B------:R-:W-:Y:S01]  /*0730*/  FFMA R13, R12, R13, 0.018033718690276145935 ;  /* 0x3c93bb730c0d7423 */ /* 0x000fe2000000000d */
[----:B------:R-:W-:-:S02]  /*0740*/  FFMA R8, R11, 1.4426950216293334961, R8 ;  /* 0x3fb8aa3b0b087823 */ /* 0x000fc40000000008 */
[----:B------:R-:W-:Y:S01]  /*0750*/  FMUL R9, R10, R9 ;  /* 0x000000090a097220 */ /* 0x000fe20000400000 */
[----:B------:R-:W-:-:S03]  /*0760*/  FFMA R13, R12, R13, 0.12022458761930465698 ;  /* 0x3df6384f0c0d7423 */ /* 0x000fc6000000000d */
[----:B------:R-:W-:Y:S01]  /*0770*/  FFMA R8, R9, 1.4426950216293334961, R8 ;  /* 0x3fb8aa3b09087823 */ /* 0x000fe20000000008 */
[----:B------:R-:W-:-:S03]  /*0780*/  FMUL R12, R12, R13 ;  /* 0x0000000d0c0c7220 */ /* 0x000fc60000400000 */
[----:B------:R-:W-:Y:S01]  /*0790*/  FFMA R10, R11, 1.9251366722983220825e-08, R8 ;  /* 0x32a55e340b0a7823 */ /* 0x000fe20000000008 */
[----:B------:R-:W-:-:S04]  /*07a0*/  FMUL R8, R12, 3 ;  /* 0x404000000c087820 */ /* 0x000fc80000400000 */
[----:B------:R-:W-:-:S04]  /*07b0*/  FFMA R9, R9, R8, R10 ;  /* 0x0000000809097223 */ /* 0x000fc8000000000a */
[----:B------:R-:W-:-:S04]  /*07c0*/  FFMA R12, R11, R12, R9 ;  /* 0x0000000c0b0c7223 */ /* 0x000fc80000000009 */
[----:B------:R-:W-:-:S04]  /*07d0*/  FADD R8, R7, R12 ;  /* 0x0000000c07087221 */ /* 0x000fc80000000000 */
[----:B------:R-:W-:Y:S01]  /*07e0*/  FMUL R9, R8, 2 ;  /* 0x4000000008097820 */ /* 0x000fe20000400000 */
[----:B------:R-:W-:-:S03]  /*07f0*/  FADD R7, -R7, R8 ;  /* 0x0000000807077221 */ /* 0x000fc60000000100 */
[----:B------:R-:W0:Y:S01]  /*0800*/  FRND R10, R9 ;  /* 0x00000009000a7307 */ /* 0x000e220000201000 */
[----:B------:R-:W-:Y:S01]  /*0810*/  FADD R7, R12, -R7 ;  /* 0x800000070c077221 */ /* 0x000fe20000000000 */
[----:B------:R-:W-:Y:S01]  /*0820*/  FFMA R8, R8, 2, -R9 ;  /* 0x4000000008087823 */ /* 0x000fe20000000809 */
[----:B------:R-:W-:Y:S01]  /*0830*/  HFMA2 R12, -RZ, RZ, 0.64013671875, -15.109375 ;  /* 0x391fcb8eff0c7431 */ /* 0x000fe200000001ff */
[----:B------:R-:W-:Y:S02]  /*0840*/  FSETP.GT.AND P4, PT, |R9|, 152, PT ;  /* 0x431800000900780b */ /* 0x000fe40003f84200 */
[----:B------:R-:W-:Y:S02]  /*0850*/  FFMA R8, R7, 2, R8 ;  /* 0x4000000007087823 */ /* 0x000fe40000000008 */
[----:B------:R-:W1:Y:S01]  /*0860*/  F2I.NTZ R11, R9 ;  /* 0x00000009000b7305 */ /* 0x000e620000203100 */
[----:B0-----:R-:W-:Y:S01]  /*0870*/  FADD R7, R9, -R10 ;  /* 0x8000000a09077221 */ /* 0x001fe20000000000 */
[----:B------:R-:W-:-:S03]  /*0880*/  FSETP.GT.AND P3, PT, R10, RZ, PT ;  /* 0x000000ff0a00720b */ /* 0x000fc60003f64000 */
[----:B------:R-:W-:-:S04]  /*0890*/  FADD R7, R7, R8 ;  /* 0x0000000807077221 */ /* 0x000fc80000000000 */
[----:B------:R-:W-:-:S04]  /*08a0*/  FFMA R8, R7, R12, 0.0013391353422775864601 ;  /* 0x3aaf85ed07087423 */ /* 0x000fc8000000000c */
[----:B------:R-:W-:-:S04]  /*08b0*/  FFMA R8, R7, R8, 0.0096188392490148544312 ;  /* 0x3c1d985607087423 */ /* 0x000fc80000000008 */
[----:B------:R-:W-:-:S04]  /*08c0*/  FFMA R8, R7, R8, 0.055503588169813156128 ;  /* 0x3d6357bb07087423 */ /* 0x000fc80000000008 */
[----:B------:R-:W-:Y:S01]  /*08d0*/  FFMA R10, R7, R8, 0.24022644758224487305 ;  /* 0x3e75fdec070a7423 */ /* 0x000fe20000000008 */
[----:B------:R-:W-:Y:S02]  /*08e0*/  SEL R8, RZ, 0x83000000, P3 ;  /* 0x83000000ff087807 */ /* 0x000fe40001800000 */
[----:B------:R-:W-:Y:S01]  /*08f0*/  FSETP.GEU.AND P3, PT, R9, RZ, PT ;  /* 0x000000ff0900720b */ /* 0x000fe20003f6e000 */
[----:B------:R-:W-:Y:S01]  /*0900*/  FFMA R12, R7, R10, 0.69314718246459960938 ;  /* 0x3f317218070c7423 */ /* 0x000fe2000000000a */
[----:B------:R-:W-:Y:S02]  /*0910*/  IADD3 R10, PT, PT, R8, 0x7f000000, RZ ;  /* 0x7f000000080a7810 */ /* 0x000fe40007ffe0ff */
[----:B-1----:R-:W-:Y:S01]  /*0920*/  LEA R11, R11, -R8, 0x17 ;  /* 0x800000080b0b7211 */ /* 0x002fe200078eb8ff */
[----:B------:R-:W-:Y:S01]  /*0930*/  FFMA R9, R7, R12, 1 ;  /* 0x3f80000007097423 */ /* 0x000fe2000000000c */
[----:B------:R-:W-:-:S03]  /*0940*/  FSEL R7, RZ, +INF , !P3 ;  /* 0x7f800000ff077808 */ /* 0x000fc60005800000 */
[----:B------:R-:W-:-:S04]  /*0950*/  FMUL R10, R10, R9 ;  /* 0x000000090a0a7220 */ /* 0x000fc80000400000 */
[----:B------:R-:W-:Y:S01]  /*0960*/  @!P4 FMUL R7, R11, R10 ;  /* 0x0000000a0b07c220 */ /* 0x000fe20000400000 */
[----:B------:R-:W-:-:S07]  /*0970*/  @!P0 LOP3.LUT R7, R6, 0x7fffffff, RZ, 0xc0, !PT ;  /* 0x7fffffff06078812 */ /* 0x000fce00078ec0ff */
.L_x_1:
[----:B------:R-:W-:Y:S05]  /*0980*/  BSYNC.RECONVERGENT B0 ;  /* 0x0000000000007941 */ /* 0x000fea0003800200 */
.L_x_0:
[----:B------:R-:W-:Y:S01]  /*0990*/  BSSY.RECONVERGENT B0, `(.L_x_2) ;  /* 0x0000044000007945 */ /* 0x000fe20003800200 */
[----:B------:R-:W-:-:S03]  /*09a0*/  MOV R6, 0x3f800000 ;  /* 0x3f80000000067802 */ /* 0x000fc60000000f00 */
[----:B------:R-:W-:Y:S05]  /*09b0*/  @!P2 BRA `(.L_x_3) ;  /* 0x000000040004a947 */ /* 0x000fea0003800000 */
[----:B------:R-:W-:-:S13]  /*09c0*/  FSETP.NAN.AND P0, PT, |R5|, |R5|, PT ;  /* 0x400000050500720b */ /* 0x000fda0003f08200 */
[----:B------:R-:W-:Y:S01]  /*09d0*/  @P0 FADD R6, R5, 2 ;  /* 0x4000000005060421 */ /* 0x000fe20000000000 */
[----:B------:R-:W-:Y:S06]  /*09e0*/  @P0 BRA `(.L_x_3) ;  /* 0x0000000000f80947 */ /* 0x000fec0003800000 */
[C---:B------:R-:W-:Y:S01]  /*09f0*/  FMUL R6, |R5|.reuse, 16777216 ;  /* 0x4b80000005067820 */ /* 0x040fe20000400200 */
[----:B------:R-:W-:Y:S01]  /*0a00*/  FSETP.GEU.AND P0, PT, |R5|, 1.175494350822287508e-38, PT ;  /* 0x008000000500780b */ /* 0x000fe20003f0e200 */
[----:B------:R-:W-:-:S03]  /*0a10*/  HFMA2 R14, -RZ, RZ, 0.771484375, 0.21533203125 ;  /* 0x3a2c32e4ff0e7431 */ /* 0x000fc600000001ff */
        /* <DEDUP_REMOVED lines=38> */
[----:B------:R-:W-:Y:S02]  /*0c80*/  MOV R11, 0x391fcb8e ;  /* 0x391fcb8e000b7802 */ /* 0x000fe40000000f00 */
[----:B------:R-:W-:Y:S01]  /*0c90*/  FSETP.GT.AND P3, PT, |R8|, 152, PT ;  /* 0x431800000800780b */ /* 0x000fe20003f64200 */
        /* <DEDUP_REMOVED lines=19> */
.L_x_3:
[----:B------:R-:W-:Y:S05]  /*0dd0*/  BSYNC.RECONVERGENT B0 ;  /* 0x0000000000007941 */ /* 0x000fea0003800200 */
.L_x_2:
[----:B------:R-:W-:Y:S01]  /*0de0*/  FADD R7, -R6, -R7 ;  /* 0x8000000706077221 */ /* 0x000fe20000000100 */
[----:B------:R-:W-:Y:S01]  /*0df0*/  BSSY.RECONVERGENT B0, `(.L_x_4) ;  /* 0x0000044000007945 */ /* 0x000fe20003800200 */
[----:B------:R-:W-:-:S03]  /*0e00*/  HFMA2 R6, -RZ, RZ, 1.875, 0 ;  /* 0x3f800000ff067431 */ /* 0x000fc600000001ff */
[----:B------:R-:W-:Y:S05]  /*0e10*/  @!P1 BRA `(.L_x_5) ;  /* 0x0000000400049947 */ /* 0x000fea0003800000 */
        /* <DEDUP_REMOVED lines=23> */
[C---:B------:R-:W-:Y:S02]  /*0f90*/  FFMA R5, R11.reuse, 1.4426950216293334961, R6 ;  /* 0x3fb8aa3b0b057823 */ /* 0x040fe40000000006 */
        /* <DEDUP_REMOVED lines=41> */
.L_x_5:
[----:B------:R-:W-:Y:S05]  /*1230*/  BSYNC.RECONVERGENT B0 ;  /* 0x0000000000007941 */ /* 0x000fea0003800200 */
.L_x_4:
[----:B---3--:R-:W-:-:S04]  /*1240*/  IMAD.WIDE R2, R0, 0x4, R2 ;  /* 0x0000000400027825 */ /* 0x008fc800078e0202 */
[----:B------:R-:W-:-:S05]  /*1250*/  FADD R7, R7, -R6 ;  /* 0x8000000607077221 */ /* 0x000fca0000000000 */
[----:B------:R-:W-:Y:S01]  /*1260*/  STG.E desc[UR4][R2.64], R7 ;  /* 0x0000000702007986 */ /* 0x000fe2000c101904 */
[----:B------:R-:W-:Y:S05]  /*1270*/  EXIT ;  /* 0x000000000000794d */ /* 0x000fea0003800000 */
.L_x_6:
[----:B------:R-:W-:-:S00]  /*1280*/  BRA `(.L_x_6) ;  /* 0xfffffffc00fc7947 */ /* 0x000fc0000383ffff */
[----:B------:R-:W-:-:S00]  /*1290*/  NOP ;  /* 0x0000000000007918 */ /* 0x000fc00000000000 */
        /* <DEDUP_REMOVED lines=14> */
.L_x_7:


//--------------------- .nv.shared.reserved.0     --------------------------
	.section	.nv.shared.reserved.0,"aw",@nobits
	.weak		__nv_reservedSMEM_offset_0_alias
	.size		__nv_reservedSMEM_offset_0_alias, 0, 64
	.other		__nv_reservedSMEM_offset_0_alias,@"STO_CUDA_RESERVED_SHARED STV_DEFAULT"
__nv_reservedSMEM_offset_0_alias:
	.zero		0
	.zero		64


//--------------------- .nv.constant0._Z17evaluate_F_kernelPffffiii --------------------------
	.section	.nv.constant0._Z17evaluate_F_kernelPffffiii,"a",@progbits
	.sectionflags	@""
	.align	4
.nv.constant0._Z17evaluate_F_kernelPffffiii:
	.zero		928


//--------------------- SYMBOLS --------------------------

	.type		.nv.reservedSmem.offset0,@object
	.size		.nv.reservedSmem.offset0,0x4
